	.headerflags	@"EF_CUDA_TEXMODE_UNIFIED EF_CUDA_64BIT_ADDRESS EF_CUDA_ACCELERATORS EF_CUDA_SM90 EF_CUDA_VIRTUAL_SM(EF_CUDA_SM90)"
	.elftype	@"ET_EXEC"


//--------------------- .nv.info                  --------------------------
	.section	.nv.info,"",@"SHT_CUDA_INFO"
	.align	4


	//----- nvinfo : EIATTR_REGCOUNT
	.align		4
        /*0000*/ 	.byte	0x04, 0x2f
        /*0002*/ 	.short	(.L_3 - .L_2)
	.align		4
.L_2:
        /*0004*/ 	.word	index@(triton_poi_fused__native_batch_norm_legit_no_training_add_relu_30)
        /*0008*/ 	.word	0x00000014


	//----- nvinfo : EIATTR_MIN_STACK_SIZE
	.align		4
.L_3:
        /*000c*/ 	.byte	0x04, 0x12
        /*000e*/ 	.short	(.L_5 - .L_4)
	.align		4
.L_4:
        /*0010*/ 	.word	index@(triton_poi_fused__native_batch_norm_legit_no_training_add_relu_30)
        /*0014*/ 	.word	0x00000000


	//----- nvinfo : EIATTR_FRAME_SIZE
	.align		4
.L_5:
        /*0018*/ 	.byte	0x04, 0x11
        /*001a*/ 	.short	(.L_7 - .L_6)
	.align		4
.L_6:
        /*001c*/ 	.word	index@(triton_poi_fused__native_batch_norm_legit_no_training_add_relu_30)
        /*0020*/ 	.word	0x00000000


	//----- nvinfo : EIATTR_MIN_STACK_SIZE
	.align		4
.L_7:
        /*0024*/ 	.byte	0x04, 0x12
        /*0026*/ 	.short	(.L_9 - .L_8)
	.align		4
.L_8:
        /*0028*/ 	.word	index@(triton_poi_fused__native_batch_norm_legit_no_training_add_relu_30)
        /*002c*/ 	.word	0x00000000
.L_9:


//--------------------- .nv.info.triton_poi_fused__native_batch_norm_legit_no_training_add_relu_30 --------------------------
	.section	.nv.info.triton_poi_fused__native_batch_norm_legit_no_training_add_relu_30,"",@"SHT_CUDA_INFO"
	.sectionflags	@""
	.align	4


	//----- nvinfo : EIATTR_CUDA_API_VERSION
	.align		4
        /*0000*/ 	.byte	0x04, 0x37
        /*0002*/ 	.short	(.L_11 - .L_10)
.L_10:
        /*0004*/ 	.word	0x0000007c


	//----- nvinfo : EIATTR_KPARAM_INFO
	.align		4
.L_11:
        /*0008*/ 	.byte	0x04, 0x17
        /*000a*/ 	.short	(.L_13 - .L_12)
.L_12:
        /*000c*/ 	.word	0x00000000
        /*0010*/ 	.short	0x0007
        /*0012*/ 	.short	0x0038
        /*0014*/ 	.byte	0x00, 0xf0, 0x11, 0x00


	//----- nvinfo : EIATTR_KPARAM_INFO
	.align		4
.L_13:
        /*0018*/ 	.byte	0x04, 0x17
        /*001a*/ 	.short	(.L_15 - .L_14)
.L_14:
        /*001c*/ 	.word	0x00000000
        /*0020*/ 	.short	0x0006
        /*0022*/ 	.short	0x0030
        /*0024*/ 	.byte	0x00, 0xf4, 0x21, 0x00


	//----- nvinfo : EIATTR_KPARAM_INFO
	.align		4
.L_15:
        /*0028*/ 	.byte	0x04, 0x17
        /*002a*/ 	.short	(.L_17 - .L_16)
.L_16:
        /*002c*/ 	.word	0x00000000
        /*0030*/ 	.short	0x0005
        /*0032*/ 	.short	0x0028
        /*0034*/ 	.byte	0x00, 0xf4, 0x21, 0x00


	//----- nvinfo : EIATTR_KPARAM_INFO
	.align		4
.L_17:
        /*0038*/ 	.byte	0x04, 0x17
        /*003a*/ 	.short	(.L_19 - .L_18)
.L_18:
        /*003c*/ 	.word	0x00000000
        /*0040*/ 	.short	0x0004
        /*0042*/ 	.short	0x0020
        /*0044*/ 	.byte	0x00, 0xf4, 0x21, 0x00


	//----- nvinfo : EIATTR_KPARAM_INFO
	.align		4
.L_19:
        /*0048*/ 	.byte	0x04, 0x17
        /*004a*/ 	.short	(.L_21 - .L_20)
.L_20:
        /*004c*/ 	.word	0x00000000
        /*0050*/ 	.short	0x0003
        /*0052*/ 	.short	0x0018
        /*0054*/ 	.byte	0x00, 0xf4, 0x21, 0x00


	//----- nvinfo : EIATTR_KPARAM_INFO
	.align		4
.L_21:
        /*0058*/ 	.byte	0x04, 0x17
        /*005a*/ 	.short	(.L_23 - .L_22)
.L_22:
        /*005c*/ 	.word	0x00000000
        /*0060*/ 	.short	0x0002
        /*0062*/ 	.short	0x0010
        /*0064*/ 	.byte	0x00, 0xf4, 0x21, 0x00


	//----- nvinfo : EIATTR_KPARAM_INFO
	.align		4
.L_23:
        /*0068*/ 	.byte	0x04, 0x17
        /*006a*/ 	.short	(.L_25 - .L_24)
.L_24:
        /*006c*/ 	.word	0x00000000
        /*0070*/ 	.short	0x0001
        /*0072*/ 	.short	0x0008
        /*0074*/ 	.byte	0x00, 0xf4, 0x21, 0x00


	//----- nvinfo : EIATTR_KPARAM_INFO
	.align		4
.L_25:
        /*0078*/ 	.byte	0x04, 0x17
        /*007a*/ 	.short	(.L_27 - .L_26)
.L_26:
        /*007c*/ 	.word	0x00000000
        /*0080*/ 	.short	0x0000
        /*0082*/ 	.short	0x0000
        /*0084*/ 	.byte	0x00, 0xf4, 0x21, 0x00


	//----- nvinfo : EIATTR_SPARSE_MMA_MASK
	.align		4
.L_27:
        /*0088*/ 	.byte	0x03, 0x50
        /*008a*/ 	.short	0x0000


	//----- nvinfo : EIATTR_MAXREG_COUNT
	.align		4
        /*008c*/ 	.byte	0x03, 0x1b
        /*008e*/ 	.short	0x00ff


	//----- nvinfo : EIATTR_EXIT_INSTR_OFFSETS
	.align		4
        /*0090*/ 	.byte	0x04, 0x1c
        /*0092*/ 	.short	(.L_29 - .L_28)


	//   ....[0]....
.L_28:
        /*0094*/ 	.word	0x000003b0


	//----- nvinfo : EIATTR_REQNTID
	.align		4
.L_29:
        /*0098*/ 	.byte	0x04, 0x10
        /*009a*/ 	.short	(.L_31 - .L_30)
.L_30:
        /*009c*/ 	.word	0x00000080
        /*00a0*/ 	.word	0x00000001
        /*00a4*/ 	.word	0x00000001


	//----- nvinfo : EIATTR_CBANK_PARAM_SIZE
	.align		4
.L_31:
        /*00a8*/ 	.byte	0x03, 0x19
        /*00aa*/ 	.short	0x003c


	//----- nvinfo : EIATTR_PARAM_CBANK
	.align		4
        /*00ac*/ 	.byte	0x04, 0x0a
        /*00ae*/ 	.short	(.L_33 - .L_32)
	.align		4
.L_32:
        /*00b0*/ 	.word	index@(.nv.constant0.triton_poi_fused__native_batch_norm_legit_no_training_add_relu_30)
        /*00b4*/ 	.short	0x0210
        /*00b6*/ 	.short	0x003c


	//----- nvinfo : EIATTR_SW_WAR
	.align		4
.L_33:
        /*00b8*/ 	.byte	0x04, 0x36
        /*00ba*/ 	.short	(.L_35 - .L_34)
.L_34:
        /*00bc*/ 	.word	0x00000008
.L_35:


//--------------------- .nv.callgraph             --------------------------
	.section	.nv.callgraph,"",@"SHT_CUDA_CALLGRAPH"
	.align	4
	.sectionentsize	8
	.align		4
        /*0000*/ 	.word	0x00000000
	.align		4
        /*0004*/ 	.word	0xffffffff
	.align		4
        /*0008*/ 	.word	0x00000000
	.align		4
        /*000c*/ 	.word	0xfffffffe
	.align		4
        /*0010*/ 	.word	0x00000000
	.align		4
        /*0014*/ 	.word	0xfffffffd
	.align		4
        /*0018*/ 	.word	0x00000000
	.align		4
        /*001c*/ 	.word	0xfffffffc


//--------------------- .nv.constant4             --------------------------
	.section	.nv.constant4,"a",@progbits
	.align	8
	.align		8
.nv.constant4:
        /*0000*/ 	.dword	_$_str
	.align		8
        /*0008*/ 	.dword	_$_str_$_2


//--------------------- .text.triton_poi_fused__native_batch_norm_legit_no_training_add_relu_30 --------------------------
	.section	.text.triton_poi_fused__native_batch_norm_legit_no_training_add_relu_30,"ax",@progbits
	.align	128
        .global         triton_poi_fused__native_batch_norm_legit_no_training_add_relu_30
        .type           triton_poi_fused__native_batch_norm_legit_no_training_add_relu_30,@function
        .size           triton_poi_fused__native_batch_norm_legit_no_training_add_relu_30,(.L_x_1 - triton_poi_fused__native_batch_norm_legit_no_training_add_relu_30)
        .other          triton_poi_fused__native_batch_norm_legit_no_training_add_relu_30,@"STO_CUDA_ENTRY STV_DEFAULT"
triton_poi_fused__native_batch_norm_legit_no_training_add_relu_30:
.text.triton_poi_fused__native_batch_norm_legit_no_training_add_relu_30:
[----:B------:R-:W-:Y:S01]  /*0000*/  LDC R1, c[0x0][0x28] ;  /* 0x00000a00ff017b82 */ /* 0x000fe20000000800 */
[----:B------:R-:W1:Y:S07]  /*0010*/  S2R R0, SR_TID.X ;  /* 0x0000000000007919 */ /* 0x000e6e0000002100 */
[----:B------:R-:W2:Y:S01]  /*0020*/  LDC.64 R10, c[0x0][0x220] ;  /* 0x00008800ff0a7b82 */ /* 0x000ea20000000a00 */
[----:B------:R-:W-:Y:S01]  /*0030*/  ULDC.64 UR4, c[0x0][0x208] ;  /* 0x0000820000047ab9 */ /* 0x000fe20000000a00 */
[----:B------:R-:W3:Y:S06]  /*0040*/  S2R R5, SR_CTAID.X ;  /* 0x0000000000057919 */ /* 0x000eec0000002500 */
[----:B------:R-:W4:Y:S08]  /*0050*/  LDC.64 R6, c[0x0][0x210] ;  /* 0x00008400ff067b82 */ /* 0x000f300000000a00 */
[----:B------:R-:W5:Y:S08]  /*0060*/  LDC.64 R8, c[0x0][0x218] ;  /* 0x00008600ff087b82 */ /* 0x000f700000000a00 */
[----:B------:R-:W4:Y:S01]  /*0070*/  LDC.64 R12, c[0x0][0x228] ;  /* 0x00008a00ff0c7b82 */ /* 0x000f220000000a00 */
[----:B-1----:R-:W-:-:S07]  /*0080*/  SHF.L.U32 R0, R0, 0x1, RZ ;  /* 0x0000000100007819 */ /* 0x002fce00000006ff */
[----:B------:R-:W1:Y:S01]  /*0090*/  LDC.64 R14, c[0x0][0x230] ;  /* 0x00008c00ff0e7b82 */ /* 0x000e620000000a00 */
[----:B---3--:R-:W-:Y:S02]  /*00a0*/  SHF.R.S32.HI R3, RZ, 0x17, R5 ;  /* 0x00000017ff037819 */ /* 0x008fe40000011405 */
[----:B------:R-:W-:Y:S02]  /*00b0*/  LOP3.LUT R0, R0, 0xfe, RZ, 0xc0, !PT ;  /* 0x000000fe00007812 */ /* 0x000fe400078ec0ff */
[----:B------:R-:W-:Y:S02]  /*00c0*/  SGXT R3, R3, 0x1 ;  /* 0x000000010303781a */ /* 0x000fe40000000200 */
[----:B------:R-:W-:-:S04]  /*00d0*/  LEA R0, R5, R0, 0x8 ;  /* 0x0000000005007211 */ /* 0x000fc800078e40ff */
[----:B------:R-:W-:-:S04]  /*00e0*/  LEA.HI R3, R3, R0, RZ, 0x6 ;  /* 0x0000000003037211 */ /* 0x000fc800078f30ff */
[--C-:B------:R-:W-:Y:S02]  /*00f0*/  SHF.R.S32.HI R2, RZ, 0x6, R3.reuse ;  /* 0x00000006ff027819 */ /* 0x100fe40000011403 */
[----:B------:R-:W-:-:S04]  /*0100*/  SHF.R.S32.HI R3, RZ, 0x1f, R3 ;  /* 0x0000001fff037819 */ /* 0x000fc80000011403 */
[----:B------:R-:W-:-:S04]  /*0110*/  LEA.HI R3, R3, R2, RZ, 0x8 ;  /* 0x0000000203037211 */ /* 0x000fc800078f40ff */
[----:B------:R-:W-:-:S04]  /*0120*/  LOP3.LUT R3, R3, 0xffffff00, RZ, 0xc0, !PT ;  /* 0xffffff0003037812 */ /* 0x000fc800078ec0ff */
[----:B------:R-:W-:Y:S02]  /*0130*/  IADD3 R17, R2, -R3, RZ ;  /* 0x8000000302117210 */ /* 0x000fe40007ffe0ff */
[----:B------:R-:W3:Y:S03]  /*0140*/  LDC.64 R2, c[0x0][0x238] ;  /* 0x00008e00ff027b82 */ /* 0x000ee60000000a00 */
[----:B--2---:R-:W-:-:S05]  /*0150*/  IMAD.WIDE R10, R17, 0x4, R10 ;  /* 0x00000004110a7825 */ /* 0x004fca00078e020a */
[----:B------:R1:W2:Y:S01]  /*0160*/  LDG.E.EL R4, desc[UR4][R10.64] ;  /* 0x000000040a047981 */ /* 0x0002a2000c2e1900 */
[----:B----4-:R-:W-:-:S04]  /*0170*/  IMAD.WIDE R6, R0, 0x4, R6 ;  /* 0x0000000400067825 */ /* 0x010fc800078e0206 */
[C---:B-----5:R-:W-:Y:S02]  /*0180*/  IMAD.WIDE R8, R17.reuse, 0x4, R8 ;  /* 0x0000000411087825 */ /* 0x060fe400078e0208 */
[----:B------:R-:W4:Y:S02]  /*0190*/  LDG.E.64 R6, desc[UR4][R6.64] ;  /* 0x0000000406067981 */ /* 0x000f24000c1e1b00 */
[C---:B0-----:R-:W-:Y:S02]  /*01a0*/  IMAD.WIDE R12, R17.reuse, 0x4, R12 ;  /* 0x00000004110c7825 */ /* 0x041fe400078e020c */
[----:B------:R0:W4:Y:S02]  /*01b0*/  LDG.E.EL R5, desc[UR4][R8.64] ;  /* 0x0000000408057981 */ /* 0x000124000c2e1900 */
[----:B-1----:R-:W-:Y:S02]  /*01c0*/  IMAD.WIDE R10, R17, 0x4, R14 ;  /* 0x00000004110a7825 */ /* 0x002fe400078e020e */
[----:B------:R1:W5:Y:S02]  /*01d0*/  LDG.E.EL R12, desc[UR4][R12.64] ;  /* 0x000000040c0c7981 */ /* 0x000364000c2e1900 */
[----:B---3--:R-:W-:-:S02]  /*01e0*/  IMAD.WIDE R2, R0, 0x4, R2 ;  /* 0x0000000400027825 */ /* 0x008fc400078e0202 */
[----:B------:R-:W5:Y:S01]  /*01f0*/  LDG.E.EL R11, desc[UR4][R10.64] ;  /* 0x000000040a0b7981 */ /* 0x000f62000c2e1900 */
[----:B0-----:R-:W0:Y:S03]  /*0200*/  LDC.64 R8, c[0x0][0x240] ;  /* 0x00009000ff087b82 */ /* 0x001e260000000a00 */
[----:B------:R-:W3:Y:S01]  /*0210*/  LDG.E.64 R2, desc[UR4][R2.64] ;  /* 0x0000000402027981 */ /* 0x000ee2000c1e1b00 */
[----:B-1----:R-:W-:Y:S01]  /*0220*/  HFMA2.MMA R13, -RZ, RZ, 1.625, 0 ;  /* 0x3e800000ff0d7435 */ /* 0x002fe200000001ff */
[----:B0-----:R-:W-:-:S04]  /*0230*/  IMAD.WIDE R8, R0, 0x4, R8 ;  /* 0x0000000400087825 */ /* 0x001fc800078e0208 */
[----:B--2---:R-:W-:-:S04]  /*0240*/  FADD R4, R4, 9.9999997473787516356e-06 ;  /* 0x3727c5ac04047421 */ /* 0x004fc80000000000 */
[----:B------:R-:W0:Y:S02]  /*0250*/  MUFU.SQRT R14, R4 ;  /* 0x00000004000e7308 */ /* 0x000e240000002000 */
[C---:B0-----:R-:W-:Y:S02]  /*0260*/  FSETP.GT.AND P0, PT, R14.reuse, 8.50705917302346158658e+37, PT ;  /* 0x7e8000000e00780b */ /* 0x041fe40003f04000 */
[----:B------:R-:W-:-:S11]  /*0270*/  FSETP.GEU.AND P1, PT, R14, 1.175494350822287508e-38, PT ;  /* 0x008000000e00780b */ /* 0x000fd60003f2e000 */
[----:B------:R-:W-:-:S04]  /*0280*/  @P0 FMUL R14, R14, 0.25 ;  /* 0x3e8000000e0e0820 */ /* 0x000fc80000400000 */
[----:B------:R-:W-:-:S06]  /*0290*/  @!P1 FMUL R14, R14, 16777216 ;  /* 0x4b8000000e0e9820 */ /* 0x000fcc0000400000 */
[----:B------:R-:W0:Y:S01]  /*02a0*/  MUFU.RCP R14, R14 ;  /* 0x0000000e000e7308 */ /* 0x000e220000001000 */
[----:B------:R-:W-:Y:S01]  /*02b0*/  FSEL R13, R13, 1, P0 ;  /* 0x3f8000000d0d7808 */ /* 0x000fe20000000000 */
[----:B----4-:R-:W-:-:S04]  /*02c0*/  FADD R7, R7, -R5 ;  /* 0x8000000507077221 */ /* 0x010fc80000000000 */
[----:B------:R-:W-:Y:S01]  /*02d0*/  @!P1 FMUL R13, R13, 16777216 ;  /* 0x4b8000000d0d9820 */ /* 0x000fe20000400000 */
[----:B------:R-:W-:-:S03]  /*02e0*/  FADD R6, R6, -R5 ;  /* 0x8000000506067221 */ /* 0x000fc60000000000 */
[----:B0-----:R-:W-:-:S04]  /*02f0*/  FMUL R13, R14, R13 ;  /* 0x0000000d0e0d7220 */ /* 0x001fc80000400000 */
[-C--:B------:R-:W-:Y:S01]  /*0300*/  FMUL R7, R7, R13.reuse ;  /* 0x0000000d07077220 */ /* 0x080fe20000400000 */
[----:B------:R-:W-:-:S03]  /*0310*/  FMUL R6, R6, R13 ;  /* 0x0000000d06067220 */ /* 0x000fc60000400000 */
[C-C-:B-----5:R-:W-:Y:S01]  /*0320*/  FFMA R4, R12.reuse, R7, R11.reuse ;  /* 0x000000070c047223 */ /* 0x160fe2000000000b */
[----:B------:R-:W-:-:S04]  /*0330*/  FFMA R11, R12, R6, R11 ;  /* 0x000000060c0b7223 */ /* 0x000fc8000000000b */
[----:B---3--:R-:W-:Y:S01]  /*0340*/  FSETP.GEU.AND P1, PT, R4, -R3, PT ;  /* 0x800000030400720b */ /* 0x008fe20003f2e000 */
[----:B------:R-:W-:Y:S01]  /*0350*/  FADD R4, R3, R4 ;  /* 0x0000000403047221 */ /* 0x000fe20000000000 */
[----:B------:R-:W-:Y:S01]  /*0360*/  FADD R3, R2, R11 ;  /* 0x0000000b02037221 */ /* 0x000fe20000000000 */
[----:B------:R-:W-:-:S03]  /*0370*/  FSETP.GEU.AND P0, PT, R11, -R2, PT ;  /* 0x800000020b00720b */ /* 0x000fc60003f0e000 */
[----:B------:R-:W-:Y:S02]  /*0380*/  FSEL R5, R4, RZ, P1 ;  /* 0x000000ff04057208 */ /* 0x000fe40000800000 */
[----:B------:R-:W-:-:S05]  /*0390*/  FSEL R4, R3, RZ, P0 ;  /* 0x000000ff03047208 */ /* 0x000fca0000000000 */
[----:B------:R-:W-:Y:S01]  /*03a0*/  STG.E.64 desc[UR4][R8.64], R4 ;  /* 0x0000000408007986 */ /* 0x000fe2000c101b04 */
[----:B------:R-:W-:Y:S05]  /*03b0*/  EXIT ;  /* 0x000000000000794d */ /* 0x000fea0003800000 */
.L_x_0:
[----:B------:R-:W-:-:S00]  /*03c0*/  BRA `(.L_x_0) ;  /* 0xfffffffc00fc7947 */ /* 0x000fc0000383ffff */
[----:B------:R-:W-:-:S00]  /*03d0*/  NOP ;  /* 0x0000000000007918 */ /* 0x000fc00000000000 */
        /* <DEDUP_REMOVED lines=10> */
.L_x_1:


//--------------------- .nv.global.init           --------------------------
	.section	.nv.global.init,"aw",@progbits
.nv.global.init:
	.type		_$_str,@object
	.size		_$_str,(_$_str_$_2 - _$_str)
_$_str:
        /*0000*/ 	.byte	0x5f, 0x5f, 0x43, 0x55, 0x44, 0x41, 0x5f, 0x46, 0x54, 0x5a, 0x00
	.type		_$_str_$_2,@object
	.size		_$_str_$_2,(.L_1 - _$_str_$_2)
_$_str_$_2:
        /*000b*/ 	.byte	0x5f, 0x5f, 0x43, 0x55, 0x44, 0x41, 0x5f, 0x50, 0x52, 0x45, 0x43, 0x5f, 0x53, 0x51, 0x52, 0x54
        /*001b*/ 	.byte	0x00
.L_1:


//--------------------- .nv.constant0.triton_poi_fused__native_batch_norm_legit_no_training_add_relu_30 --------------------------
	.section	.nv.constant0.triton_poi_fused__native_batch_norm_legit_no_training_add_relu_30,"a",@progbits
	.sectionflags	@""
	.align	4
.nv.constant0.triton_poi_fused__native_batch_norm_legit_no_training_add_relu_30:
	.zero		588
